//
// Generated by NVIDIA NVVM Compiler
//
// Compiler Build ID: CL-36424714
// Cuda compilation tools, release 13.0, V13.0.88
// Based on NVVM 20.0.0
//

.version 9.0
.target sm_100
.address_size 64

	// .globl	_Z15bitonicSortStepPiiii
.extern .shared .align 16 .b8 sharedData[];

.visible .entry _Z15bitonicSortStepPiiii(
	.param .u64 .ptr .align 1 _Z15bitonicSortStepPiiii_param_0,
	.param .u32 _Z15bitonicSortStepPiiii_param_1,
	.param .u32 _Z15bitonicSortStepPiiii_param_2,
	.param .u32 _Z15bitonicSortStepPiiii_param_3
)
{
	.reg .pred 	%p<7>;
	.reg .b32 	%r<15>;
	.reg .b64 	%rd<11>;

	ld.param.u64 	%rd6, [_Z15bitonicSortStepPiiii_param_0];
	ld.param.u32 	%r8, [_Z15bitonicSortStepPiiii_param_1];
	ld.param.u32 	%r7, [_Z15bitonicSortStepPiiii_param_2];
	ld.param.u32 	%r9, [_Z15bitonicSortStepPiiii_param_3];
	cvta.to.global.u64 	%rd1, %rd6;
	mov.u32 	%r10, %tid.x;
	mov.u32 	%r11, %ctaid.x;
	mov.u32 	%r12, %ntid.x;
	mad.lo.s32 	%r1, %r11, %r12, %r10;
	xor.b32  	%r2, %r9, %r1;
	min.s32 	%r13, %r8, %r2;
	setp.le.s32 	%p1, %r13, %r1;
	setp.ge.s32 	%p2, %r2, %r8;
	or.pred  	%p3, %p2, %p1;
	@%p3 bra 	$L__BB0_6;
	and.b32  	%r14, %r7, %r1;
	setp.ne.s32 	%p4, %r14, 0;
	@%p4 bra 	$L__BB0_4;
	mul.wide.s32 	%rd9, %r1, 4;
	add.s64 	%rd2, %rd1, %rd9;
	ld.global.u32 	%r3, [%rd2];
	mul.wide.s32 	%rd10, %r2, 4;
	add.s64 	%rd3, %rd1, %rd10;
	ld.global.u32 	%r4, [%rd3];
	setp.le.s32 	%p6, %r3, %r4;
	@%p6 bra 	$L__BB0_6;
	st.global.u32 	[%rd2], %r4;
	st.global.u32 	[%rd3], %r3;
	bra.uni 	$L__BB0_6;
$L__BB0_4:
	mul.wide.s32 	%rd7, %r1, 4;
	add.s64 	%rd4, %rd1, %rd7;
	ld.global.u32 	%r5, [%rd4];
	mul.wide.s32 	%rd8, %r2, 4;
	add.s64 	%rd5, %rd1, %rd8;
	ld.global.u32 	%r6, [%rd5];
	setp.ge.s32 	%p5, %r5, %r6;
	@%p5 bra 	$L__BB0_6;
	st.global.u32 	[%rd4], %r6;
	st.global.u32 	[%rd5], %r5;
$L__BB0_6:
	ret;

}
	// .globl	_Z20optimizedBitonicSortPiS_iii
.visible .entry _Z20optimizedBitonicSortPiS_iii(
	.param .u64 .ptr .align 1 _Z20optimizedBitonicSortPiS_iii_param_0,
	.param .u64 .ptr .align 1 _Z20optimizedBitonicSortPiS_iii_param_1,
	.param .u32 _Z20optimizedBitonicSortPiS_iii_param_2,
	.param .u32 _Z20optimizedBitonicSortPiS_iii_param_3,
	.param .u32 _Z20optimizedBitonicSortPiS_iii_param_4
)
{
	.reg .pred 	%p<9>;
	.reg .b32 	%r<29>;
	.reg .b64 	%rd<9>;

	ld.param.u64 	%rd1, [_Z20optimizedBitonicSortPiS_iii_param_0];
	ld.param.u64 	%rd2, [_Z20optimizedBitonicSortPiS_iii_param_1];
	ld.param.u32 	%r14, [_Z20optimizedBitonicSortPiS_iii_param_2];
	ld.param.u32 	%r15, [_Z20optimizedBitonicSortPiS_iii_param_3];
	ld.param.u32 	%r16, [_Z20optimizedBitonicSortPiS_iii_param_4];
	mov.u32 	%r1, %tid.x;
	mov.u32 	%r18, %ctaid.x;
	mov.u32 	%r2, %ntid.x;
	mad.lo.s32 	%r3, %r18, %r2, %r1;
	setp.ge.s32 	%p1, %r3, %r14;
	mov.b32 	%r28, 2147483647;
	@%p1 bra 	$L__BB1_2;
	cvta.to.global.u64 	%rd3, %rd1;
	mul.wide.s32 	%rd4, %r3, 4;
	add.s64 	%rd5, %rd3, %rd4;
	ld.global.u32 	%r28, [%rd5];
$L__BB1_2:
	shl.b32 	%r20, %r1, 2;
	mov.u32 	%r21, sharedData;
	add.s32 	%r6, %r21, %r20;
	st.shared.u32 	[%r6], %r28;
	bar.sync 	0;
	xor.b32  	%r7, %r16, %r1;
	setp.le.s32 	%p2, %r7, %r1;
	setp.ge.u32 	%p3, %r1, %r2;
	or.pred  	%p4, %p2, %p3;
	@%p4 bra 	$L__BB1_8;
	and.b32  	%r22, %r15, %r1;
	setp.ne.s32 	%p5, %r22, 0;
	@%p5 bra 	$L__BB1_6;
	ld.shared.u32 	%r8, [%r6];
	shl.b32 	%r25, %r7, 2;
	add.s32 	%r9, %r21, %r25;
	ld.shared.u32 	%r10, [%r9];
	setp.le.s32 	%p7, %r8, %r10;
	@%p7 bra 	$L__BB1_8;
	st.shared.u32 	[%r6], %r10;
	st.shared.u32 	[%r9], %r8;
	bra.uni 	$L__BB1_8;
$L__BB1_6:
	ld.shared.u32 	%r11, [%r6];
	shl.b32 	%r23, %r7, 2;
	add.s32 	%r12, %r21, %r23;
	ld.shared.u32 	%r13, [%r12];
	setp.ge.s32 	%p6, %r11, %r13;
	@%p6 bra 	$L__BB1_8;
	st.shared.u32 	[%r6], %r13;
	st.shared.u32 	[%r12], %r11;
$L__BB1_8:
	setp.ge.s32 	%p8, %r3, %r14;
	bar.sync 	0;
	@%p8 bra 	$L__BB1_10;
	ld.shared.u32 	%r27, [%r6];
	cvta.to.global.u64 	%rd6, %rd2;
	mul.wide.s32 	%rd7, %r3, 4;
	add.s64 	%rd8, %rd6, %rd7;
	st.global.u32 	[%rd8], %r27;
$L__BB1_10:
	ret;

}
	// .globl	_Z14bitonicComparePiiii
.visible .entry _Z14bitonicComparePiiii(
	.param .u64 .ptr .align 1 _Z14bitonicComparePiiii_param_0,
	.param .u32 _Z14bitonicComparePiiii_param_1,
	.param .u32 _Z14bitonicComparePiiii_param_2,
	.param .u32 _Z14bitonicComparePiiii_param_3
)
{
	.reg .pred 	%p<7>;
	.reg .b32 	%r<15>;
	.reg .b64 	%rd<11>;

	ld.param.u64 	%rd6, [_Z14bitonicComparePiiii_param_0];
	ld.param.u32 	%r8, [_Z14bitonicComparePiiii_param_1];
	ld.param.u32 	%r7, [_Z14bitonicComparePiiii_param_2];
	ld.param.u32 	%r9, [_Z14bitonicComparePiiii_param_3];
	cvta.to.global.u64 	%rd1, %rd6;
	mov.u32 	%r10, %ctaid.x;
	mov.u32 	%r11, %ntid.x;
	mov.u32 	%r12, %tid.x;
	mad.lo.s32 	%r1, %r10, %r11, %r12;
	xor.b32  	%r2, %r9, %r1;
	min.s32 	%r13, %r8, %r2;
	setp.le.s32 	%p1, %r13, %r1;
	setp.ge.s32 	%p2, %r2, %r8;
	or.pred  	%p3, %p2, %p1;
	@%p3 bra 	$L__BB2_6;
	and.b32  	%r14, %r7, %r1;
	setp.ne.s32 	%p4, %r14, 0;
	@%p4 bra 	$L__BB2_4;
	mul.wide.s32 	%rd9, %r1, 4;
	add.s64 	%rd2, %rd1, %rd9;
	ld.global.u32 	%r3, [%rd2];
	mul.wide.s32 	%rd10, %r2, 4;
	add.s64 	%rd3, %rd1, %rd10;
	ld.global.u32 	%r4, [%rd3];
	setp.le.s32 	%p6, %r3, %r4;
	@%p6 bra 	$L__BB2_6;
	st.global.u32 	[%rd2], %r4;
	st.global.u32 	[%rd3], %r3;
	bra.uni 	$L__BB2_6;
$L__BB2_4:
	mul.wide.s32 	%rd7, %r1, 4;
	add.s64 	%rd4, %rd1, %rd7;
	ld.global.u32 	%r5, [%rd4];
	mul.wide.s32 	%rd8, %r2, 4;
	add.s64 	%rd5, %rd1, %rd8;
	ld.global.u32 	%r6, [%rd5];
	setp.ge.s32 	%p5, %r5, %r6;
	@%p5 bra 	$L__BB2_6;
	st.global.u32 	[%rd4], %r6;
	st.global.u32 	[%rd5], %r5;
$L__BB2_6:
	ret;

}


// ===== COMPILED SASS (sm_100) =====

	.target	sm_100

	.elftype	@"ET_EXEC"


//--------------------- .note.nv.tkinfo           --------------------------
	.section	.note.nv.tkinfo,"",@"SHT_NOTE"
	.sectionflags	@"SHF_NOTE_NV_TKINFO"
	.tkinfo
        /*0018*/ 	.word	0x00000002
        /*0030*/ 	.string	""
        /*0030*/ 	.string	"ptxas"
        /*0030*/ 	.string	"Cuda compilation tools, release 13.0, V13.0.88"
        /*0030*/ 	.string	"Build cuda_13.0.r13.0/compiler.36424714_0"
        /*0030*/ 	.string	"-arch sm_100 -m 64 "



//--------------------- .note.nv.cuinfo           --------------------------
	.section	.note.nv.cuinfo,"",@"SHT_NOTE"
	.sectionflags	@"SHF_NOTE_NV_CUINFO"
        /*0018*/ 	.short	0x0002
        /*001a*/ 	.short	0x0064
        /*001c*/ 	.short	0x0082
	.zero		2


//--------------------- .nv.info                  --------------------------
	.section	.nv.info,"",@"SHT_CUDA_INFO"
	.align	4


	//----- nvinfo : EIATTR_REGCOUNT
	.align		4
        /*0000*/ 	.byte	0x04, 0x2f
        /*0002*/ 	.short	(.L_1 - .L_0)
	.align		4
.L_0:
        /*0004*/ 	.word	index@(_Z15bitonicSortStepPiiii)
        /*0008*/ 	.word	0x0000000c


	//----- nvinfo : EIATTR_FRAME_SIZE
	.align		4
.L_1:
        /*000c*/ 	.byte	0x04, 0x11
        /*000e*/ 	.short	(.L_3 - .L_2)
	.align		4
.L_2:
        /*0010*/ 	.word	index@(_Z15bitonicSortStepPiiii)
        /*0014*/ 	.word	0x00000000


	//----- nvinfo : EIATTR_REGCOUNT
	.align		4
.L_3:
        /*0018*/ 	.byte	0x04, 0x2f
        /*001a*/ 	.short	(.L_5 - .L_4)
	.align		4
.L_4:
        /*001c*/ 	.word	index@(_Z20optimizedBitonicSortPiS_iii)
        /*0020*/ 	.word	0x0000000c


	//----- nvinfo : EIATTR_FRAME_SIZE
	.align		4
.L_5:
        /*0024*/ 	.byte	0x04, 0x11
        /*0026*/ 	.short	(.L_7 - .L_6)
	.align		4
.L_6:
        /*0028*/ 	.word	index@(_Z20optimizedBitonicSortPiS_iii)
        /*002c*/ 	.word	0x00000000


	//----- nvinfo : EIATTR_REGCOUNT
	.align		4
.L_7:
        /*0030*/ 	.byte	0x04, 0x2f
        /*0032*/ 	.short	(.L_9 - .L_8)
	.align		4
.L_8:
        /*0034*/ 	.word	index@(_Z14bitonicComparePiiii)
        /*0038*/ 	.word	0x0000000c


	//----- nvinfo : EIATTR_FRAME_SIZE
	.align		4
.L_9:
        /*003c*/ 	.byte	0x04, 0x11
        /*003e*/ 	.short	(.L_11 - .L_10)
	.align		4
.L_10:
        /*0040*/ 	.word	index@(_Z14bitonicComparePiiii)
        /*0044*/ 	.word	0x00000000


	//----- nvinfo : EIATTR_MIN_STACK_SIZE
	.align		4
.L_11:
        /*0048*/ 	.byte	0x04, 0x12
        /*004a*/ 	.short	(.L_13 - .L_12)
	.align		4
.L_12:
        /*004c*/ 	.word	index@(_Z14bitonicComparePiiii)
        /*0050*/ 	.word	0x00000000


	//----- nvinfo : EIATTR_MIN_STACK_SIZE
	.align		4
.L_13:
        /*0054*/ 	.byte	0x04, 0x12
        /*0056*/ 	.short	(.L_15 - .L_14)
	.align		4
.L_14:
        /*0058*/ 	.word	index@(_Z20optimizedBitonicSortPiS_iii)
        /*005c*/ 	.word	0x00000000


	//----- nvinfo : EIATTR_MIN_STACK_SIZE
	.align		4
.L_15:
        /*0060*/ 	.byte	0x04, 0x12
        /*0062*/ 	.short	(.L_17 - .L_16)
	.align		4
.L_16:
        /*0064*/ 	.word	index@(_Z15bitonicSortStepPiiii)
        /*0068*/ 	.word	0x00000000
.L_17:


//--------------------- .nv.compat                --------------------------
	.section	.nv.compat,"",@"SHT_CUDA_COMPAT_INFO"
	.align	4
        /*0000*/ 	.byte	0x02, 0x09, 0x00, 0x00, 0x02, 0x02, 0x01, 0x00, 0x02, 0x05, 0x05, 0x00, 0x03, 0x07, 0x01, 0x01
        /*0010*/ 	.byte	0x02, 0x03, 0x00, 0x00, 0x02, 0x06, 0x01, 0x00, 0x04, 0x0b, 0x08, 0x00, 0x09, 0x00, 0x00, 0x00
        /*0020*/ 	.byte	0x00, 0x00, 0x00, 0x00


//--------------------- .nv.info._Z14bitonicComparePiiii --------------------------
	.section	.nv.info._Z14bitonicComparePiiii,"",@"SHT_CUDA_INFO"
	.sectionflags	@""
	.align	4


	//----- nvinfo : EIATTR_CUDA_API_VERSION
	.align		4
        /*0000*/ 	.byte	0x04, 0x37
        /*0002*/ 	.short	(.L_19 - .L_18)
.L_18:
        /*0004*/ 	.word	0x00000082


	//----- nvinfo : EIATTR_KPARAM_INFO
	.align		4
.L_19:
        /*0008*/ 	.byte	0x04, 0x17
        /*000a*/ 	.short	(.L_21 - .L_20)
.L_20:
        /*000c*/ 	.word	0x00000000
        /*0010*/ 	.short	0x0003
        /*0012*/ 	.short	0x0010
        /*0014*/ 	.byte	0x00, 0xf0, 0x11, 0x00


	//----- nvinfo : EIATTR_KPARAM_INFO
	.align		4
.L_21:
        /*0018*/ 	.byte	0x04, 0x17
        /*001a*/ 	.short	(.L_23 - .L_22)
.L_22:
        /*001c*/ 	.word	0x00000000
        /*0020*/ 	.short	0x0002
        /*0022*/ 	.short	0x000c
        /*0024*/ 	.byte	0x00, 0xf0, 0x11, 0x00


	//----- nvinfo : EIATTR_KPARAM_INFO
	.align		4
.L_23:
        /*0028*/ 	.byte	0x04, 0x17
        /*002a*/ 	.short	(.L_25 - .L_24)
.L_24:
        /*002c*/ 	.word	0x00000000
        /*0030*/ 	.short	0x0001
        /*0032*/ 	.short	0x0008
        /*0034*/ 	.byte	0x00, 0xf0, 0x11, 0x00


	//----- nvinfo : EIATTR_KPARAM_INFO
	.align		4
.L_25:
        /*0038*/ 	.byte	0x04, 0x17
        /*003a*/ 	.short	(.L_27 - .L_26)
.L_26:
        /*003c*/ 	.word	0x00000000
        /*0040*/ 	.short	0x0000
        /*0042*/ 	.short	0x0000
        /*0044*/ 	.byte	0x00, 0xf5, 0x21, 0x00


	//----- nvinfo : EIATTR_SPARSE_MMA_MASK
	.align		4
.L_27:
        /*0048*/ 	.byte	0x03, 0x50
        /*004a*/ 	.short	0x0000


	//----- nvinfo : EIATTR_MAXREG_COUNT
	.align		4
        /*004c*/ 	.byte	0x03, 0x1b
        /*004e*/ 	.short	0x00ff


	//----- nvinfo : EIATTR_MERCURY_ISA_VERSION
	.align		4
        /*0050*/ 	.byte	0x03, 0x5f
        /*0052*/ 	.short	0x0101


	//----- nvinfo : EIATTR_VRC_CTA_INIT_COUNT
	.align		4
        /*0054*/ 	.byte	0x02, 0x4a
	.zero		1
	.zero		1


	//----- nvinfo : EIATTR_EXIT_INSTR_OFFSETS
	.align		4
        /*0058*/ 	.byte	0x04, 0x1c
        /*005a*/ 	.short	(.L_29 - .L_28)


	//   ....[0]....
.L_28:
        /*005c*/ 	.word	0x000000b0


	//   ....[1]....
        /*0060*/ 	.word	0x00000160


	//   ....[2]....
        /*0064*/ 	.word	0x00000190


	//   ....[3]....
        /*0068*/ 	.word	0x00000200


	//   ....[4]....
        /*006c*/ 	.word	0x00000230


	//----- nvinfo : EIATTR_CRS_STACK_SIZE
	.align		4
.L_29:
        /*0070*/ 	.byte	0x04, 0x1e
        /*0072*/ 	.short	(.L_31 - .L_30)
.L_30:
        /*0074*/ 	.word	0x00000000


	//----- nvinfo : EIATTR_CBANK_PARAM_SIZE
	.align		4
.L_31:
        /*0078*/ 	.byte	0x03, 0x19
        /*007a*/ 	.short	0x0014


	//----- nvinfo : EIATTR_PARAM_CBANK
	.align		4
        /*007c*/ 	.byte	0x04, 0x0a
        /*007e*/ 	.short	(.L_33 - .L_32)
	.align		4
.L_32:
        /*0080*/ 	.word	index@(.nv.constant0._Z14bitonicComparePiiii)
        /*0084*/ 	.short	0x0380
        /*0086*/ 	.short	0x0014


	//----- nvinfo : EIATTR_SW_WAR
	.align		4
.L_33:
        /*0088*/ 	.byte	0x04, 0x36
        /*008a*/ 	.short	(.L_35 - .L_34)
.L_34:
        /*008c*/ 	.word	0x00000008
.L_35:


//--------------------- .nv.info._Z20optimizedBitonicSortPiS_iii --------------------------
	.section	.nv.info._Z20optimizedBitonicSortPiS_iii,"",@"SHT_CUDA_INFO"
	.sectionflags	@""
	.align	4


	//----- nvinfo : EIATTR_CUDA_API_VERSION
	.align		4
        /*0000*/ 	.byte	0x04, 0x37
        /*0002*/ 	.short	(.L_37 - .L_36)
.L_36:
        /*0004*/ 	.word	0x00000082


	//----- nvinfo : EIATTR_KPARAM_INFO
	.align		4
.L_37:
        /*0008*/ 	.byte	0x04, 0x17
        /*000a*/ 	.short	(.L_39 - .L_38)
.L_38:
        /*000c*/ 	.word	0x00000000
        /*0010*/ 	.short	0x0004
        /*0012*/ 	.short	0x0018
        /*0014*/ 	.byte	0x00, 0xf0, 0x11, 0x00


	//----- nvinfo : EIATTR_KPARAM_INFO
	.align		4
.L_39:
        /*0018*/ 	.byte	0x04, 0x17
        /*001a*/ 	.short	(.L_41 - .L_40)
.L_40:
        /*001c*/ 	.word	0x00000000
        /*0020*/ 	.short	0x0003
        /*0022*/ 	.short	0x0014
        /*0024*/ 	.byte	0x00, 0xf0, 0x11, 0x00


	//----- nvinfo : EIATTR_KPARAM_INFO
	.align		4
.L_41:
        /*0028*/ 	.byte	0x04, 0x17
        /*002a*/ 	.short	(.L_43 - .L_42)
.L_42:
        /*002c*/ 	.word	0x00000000
        /*0030*/ 	.short	0x0002
        /*0032*/ 	.short	0x0010
        /*0034*/ 	.byte	0x00, 0xf0, 0x11, 0x00


	//----- nvinfo : EIATTR_KPARAM_INFO
	.align		4
.L_43:
        /*0038*/ 	.byte	0x04, 0x17
        /*003a*/ 	.short	(.L_45 - .L_44)
.L_44:
        /*003c*/ 	.word	0x00000000
        /*0040*/ 	.short	0x0001
        /*0042*/ 	.short	0x0008
        /*0044*/ 	.byte	0x00, 0xf5, 0x21, 0x00


	//----- nvinfo : EIATTR_KPARAM_INFO
	.align		4
.L_45:
        /*0048*/ 	.byte	0x04, 0x17
        /*004a*/ 	.short	(.L_47 - .L_46)
.L_46:
        /*004c*/ 	.word	0x00000000
        /*0050*/ 	.short	0x0000
        /*0052*/ 	.short	0x0000
        /*0054*/ 	.byte	0x00, 0xf5, 0x21, 0x00


	//----- nvinfo : EIATTR_SPARSE_MMA_MASK
	.align		4
.L_47:
        /*0058*/ 	.byte	0x03, 0x50
        /*005a*/ 	.short	0x0000


	//----- nvinfo : EIATTR_MAXREG_COUNT
	.align		4
        /*005c*/ 	.byte	0x03, 0x1b
        /*005e*/ 	.short	0x00ff


	//----- nvinfo : EIATTR_NUM_BARRIERS
	.align		4
        /*0060*/ 	.byte	0x02, 0x4c
        /*0062*/ 	.byte	0x01
	.zero		1


	//----- nvinfo : EIATTR_MERCURY_ISA_VERSION
	.align		4
        /*0064*/ 	.byte	0x03, 0x5f
        /*0066*/ 	.short	0x0101


	//----- nvinfo : EIATTR_VRC_CTA_INIT_COUNT
	.align		4
        /*0068*/ 	.byte	0x02, 0x4a
	.zero		1
	.zero		1


	//----- nvinfo : EIATTR_EXIT_INSTR_OFFSETS
	.align		4
        /*006c*/ 	.byte	0x04, 0x1c
        /*006e*/ 	.short	(.L_49 - .L_48)


	//   ....[0]....
.L_48:
        /*0070*/ 	.word	0x000002b0


	//   ....[1]....
        /*0074*/ 	.word	0x00000300


	//----- nvinfo : EIATTR_CRS_STACK_SIZE
	.align		4
.L_49:
        /*0078*/ 	.byte	0x04, 0x1e
        /*007a*/ 	.short	(.L_51 - .L_50)
.L_50:
        /*007c*/ 	.word	0x00000000


	//----- nvinfo : EIATTR_CBANK_PARAM_SIZE
	.align		4
.L_51:
        /*0080*/ 	.byte	0x03, 0x19
        /*0082*/ 	.short	0x001c


	//----- nvinfo : EIATTR_PARAM_CBANK
	.align		4
        /*0084*/ 	.byte	0x04, 0x0a
        /*0086*/ 	.short	(.L_53 - .L_52)
	.align		4
.L_52:
        /*0088*/ 	.word	index@(.nv.constant0._Z20optimizedBitonicSortPiS_iii)
        /*008c*/ 	.short	0x0380
        /*008e*/ 	.short	0x001c


	//----- nvinfo : EIATTR_SW_WAR
	.align		4
.L_53:
        /*0090*/ 	.byte	0x04, 0x36
        /*0092*/ 	.short	(.L_55 - .L_54)
.L_54:
        /*0094*/ 	.word	0x00000008
.L_55:


//--------------------- .nv.info._Z15bitonicSortStepPiiii --------------------------
	.section	.nv.info._Z15bitonicSortStepPiiii,"",@"SHT_CUDA_INFO"
	.sectionflags	@""
	.align	4


	//----- nvinfo : EIATTR_CUDA_API_VERSION
	.align		4
        /*0000*/ 	.byte	0x04, 0x37
        /*0002*/ 	.short	(.L_57 - .L_56)
.L_56:
        /*0004*/ 	.word	0x00000082


	//----- nvinfo : EIATTR_KPARAM_INFO
	.align		4
.L_57:
        /*0008*/ 	.byte	0x04, 0x17
        /*000a*/ 	.short	(.L_59 - .L_58)
.L_58:
        /*000c*/ 	.word	0x00000000
        /*0010*/ 	.short	0x0003
        /*0012*/ 	.short	0x0010
        /*0014*/ 	.byte	0x00, 0xf0, 0x11, 0x00


	//----- nvinfo : EIATTR_KPARAM_INFO
	.align		4
.L_59:
        /*0018*/ 	.byte	0x04, 0x17
        /*001a*/ 	.short	(.L_61 - .L_60)
.L_60:
        /*001c*/ 	.word	0x00000000
        /*0020*/ 	.short	0x0002
        /*0022*/ 	.short	0x000c
        /*0024*/ 	.byte	0x00, 0xf0, 0x11, 0x00


	//----- nvinfo : EIATTR_KPARAM_INFO
	.align		4
.L_61:
        /*0028*/ 	.byte	0x04, 0x17
        /*002a*/ 	.short	(.L_63 - .L_62)
.L_62:
        /*002c*/ 	.word	0x00000000
        /*0030*/ 	.short	0x0001
        /*0032*/ 	.short	0x0008
        /*0034*/ 	.byte	0x00, 0xf0, 0x11, 0x00


	//----- nvinfo : EIATTR_KPARAM_INFO
	.align		4
.L_63:
        /*0038*/ 	.byte	0x04, 0x17
        /*003a*/ 	.short	(.L_65 - .L_64)
.L_64:
        /*003c*/ 	.word	0x00000000
        /*0040*/ 	.short	0x0000
        /*0042*/ 	.short	0x0000
        /*0044*/ 	.byte	0x00, 0xf5, 0x21, 0x00


	//----- nvinfo : EIATTR_SPARSE_MMA_MASK
	.align		4
.L_65:
        /*0048*/ 	.byte	0x03, 0x50
        /*004a*/ 	.short	0x0000


	//----- nvinfo : EIATTR_MAXREG_COUNT
	.align		4
        /*004c*/ 	.byte	0x03, 0x1b
        /*004e*/ 	.short	0x00ff


	//----- nvinfo : EIATTR_MERCURY_ISA_VERSION
	.align		4
        /*0050*/ 	.byte	0x03, 0x5f
        /*0052*/ 	.short	0x0101


	//----- nvinfo : EIATTR_VRC_CTA_INIT_COUNT
	.align		4
        /*0054*/ 	.byte	0x02, 0x4a
	.zero		1
	.zero		1


	//----- nvinfo : EIATTR_EXIT_INSTR_OFFSETS
	.align		4
        /*0058*/ 	.byte	0x04, 0x1c
        /*005a*/ 	.short	(.L_67 - .L_66)


	//   ....[0]....
.L_66:
        /*005c*/ 	.word	0x000000b0


	//   ....[1]....
        /*0060*/ 	.word	0x00000160


	//   ....[2]....
        /*0064*/ 	.word	0x00000190


	//   ....[3]....
        /*0068*/ 	.word	0x00000200


	//   ....[4]....
        /*006c*/ 	.word	0x00000230


	//----- nvinfo : EIATTR_CRS_STACK_SIZE
	.align		4
.L_67:
        /*0070*/ 	.byte	0x04, 0x1e
        /*0072*/ 	.short	(.L_69 - .L_68)
.L_68:
        /*0074*/ 	.word	0x00000000


	//----- nvinfo : EIATTR_CBANK_PARAM_SIZE
	.align		4
.L_69:
        /*0078*/ 	.byte	0x03, 0x19
        /*007a*/ 	.short	0x0014


	//----- nvinfo : EIATTR_PARAM_CBANK
	.align		4
        /*007c*/ 	.byte	0x04, 0x0a
        /*007e*/ 	.short	(.L_71 - .L_70)
	.align		4
.L_70:
        /*0080*/ 	.word	index@(.nv.constant0._Z15bitonicSortStepPiiii)
        /*0084*/ 	.short	0x0380
        /*0086*/ 	.short	0x0014


	//----- nvinfo : EIATTR_SW_WAR
	.align		4
.L_71:
        /*0088*/ 	.byte	0x04, 0x36
        /*008a*/ 	.short	(.L_73 - .L_72)
.L_72:
        /*008c*/ 	.word	0x00000008
.L_73:


//--------------------- .nv.callgraph             --------------------------
	.section	.nv.callgraph,"",@"SHT_CUDA_CALLGRAPH"
	.align	4
	.sectionentsize	8
	.align		4
        /*0000*/ 	.word	0x00000000
	.align		4
        /*0004*/ 	.word	0xffffffff
	.align		4
        /*0008*/ 	.word	0x00000000
	.align		4
        /*000c*/ 	.word	0xfffffffe
	.align		4
        /*0010*/ 	.word	0x00000000
	.align		4
        /*0014*/ 	.word	0xfffffffd
	.align		4
        /*0018*/ 	.word	0x00000000
	.align		4
        /*001c*/ 	.word	0xfffffffc


//--------------------- .text._Z14bitonicComparePiiii --------------------------
	.section	.text._Z14bitonicComparePiiii,"ax",@progbits
	.align	128
        .global         _Z14bitonicComparePiiii
        .type           _Z14bitonicComparePiiii,@function
        .size           _Z14bitonicComparePiiii,(.L_x_8 - _Z14bitonicComparePiiii)
        .other          _Z14bitonicComparePiiii,@"STO_CUDA_ENTRY STV_DEFAULT"
_Z14bitonicComparePiiii:
.text._Z14bitonicComparePiiii:
[----:B------:R-:W-:Y:S01]  /*0000*/  LDC R1, c[0x0][0x37c] ;  /* 0x0000df00ff017b82 */ /* 0x000fe20000000800 */
[----:B------:R-:W0:Y:S07]  /*0010*/  S2R R0, SR_TID.X ;  /* 0x0000000000007919 */ /* 0x000e2e0000002100 */
[----:B------:R-:W0:Y:S01]  /*0020*/  S2UR UR4, SR_CTAID.X ;  /* 0x00000000000479c3 */ /* 0x000e220000002500 */
[----:B------:R-:W1:Y:S01]  /*0030*/  LDCU UR5, c[0x0][0x390] ;  /* 0x00007200ff0577ac */ /* 0x000e620008000800 */
[----:B------:R-:W2:Y:S06]  /*0040*/  LDCU UR6, c[0x0][0x388] ;  /* 0x00007100ff0677ac */ /* 0x000eac0008000800 */
[----:B------:R-:W0:Y:S02]  /*0050*/  LDC R7, c[0x0][0x360] ;  /* 0x0000d800ff077b82 */ /* 0x000e240000000800 */
[----:B0-----:R-:W-:-:S05]  /*0060*/  IMAD R7, R7, UR4, R0 ;  /* 0x0000000407077c24 */ /* 0x001fca000f8e0200 */
[----:B-1----:R-:W-:-:S04]  /*0070*/  LOP3.LUT R9, R7, UR5, RZ, 0x3c, !PT ;  /* 0x0000000507097c12 */ /* 0x002fc8000f8e3cff */
[----:B--2---:R-:W-:-:S04]  /*0080*/  VIMNMX R0, PT, PT, R9, UR6, PT ;  /* 0x0000000609007c48 */ /* 0x004fc8000bfe0100 */
[----:B------:R-:W-:-:S04]  /*0090*/  ISETP.GT.AND P0, PT, R0, R7, PT ;  /* 0x000000070000720c */ /* 0x000fc80003f04270 */
[----:B------:R-:W-:-:S13]  /*00a0*/  ISETP.GE.OR P0, PT, R9, UR6, !P0 ;  /* 0x0000000609007c0c */ /* 0x000fda000c706670 */
[----:B------:R-:W-:Y:S05]  /*00b0*/  @P0 EXIT ;  /* 0x000000000000094d */ /* 0x000fea0003800000 */
[----:B------:R-:W0:Y:S02]  /*00c0*/  LDCU UR4, c[0x0][0x38c] ;  /* 0x00007180ff0477ac */ /* 0x000e240008000800 */
[----:B0-----:R-:W-:Y:S01]  /*00d0*/  LOP3.LUT P0, RZ, R7, UR4, RZ, 0xc0, !PT ;  /* 0x0000000407ff7c12 */ /* 0x001fe2000f80c0ff */
[----:B------:R-:W0:-:S12]  /*00e0*/  LDCU.64 UR4, c[0x0][0x358] ;  /* 0x00006b00ff0477ac */ /* 0x000e180008000a00 */
[----:B------:R-:W-:Y:S05]  /*00f0*/  @P0 BRA `(.L_x_0) ;  /* 0x0000000000280947 */ /* 0x000fea0003800000 */
[----:B------:R-:W1:Y:S02]  /*0100*/  LDC.64 R4, c[0x0][0x380] ;  /* 0x0000e000ff047b82 */ /* 0x000e640000000a00 */
[----:B-1----:R-:W-:-:S04]  /*0110*/  IMAD.WIDE R2, R7, 0x4, R4 ;  /* 0x0000000407027825 */ /* 0x002fc800078e0204 */
[----:B------:R-:W-:Y:S01]  /*0120*/  IMAD.WIDE R4, R9, 0x4, R4 ;  /* 0x0000000409047825 */ /* 0x000fe200078e0204 */
[----:B0-----:R-:W2:Y:S04]  /*0130*/  LDG.E R7, desc[UR4][R2.64] ;  /* 0x0000000402077981 */ /* 0x001ea8000c1e1900 */
[----:B------:R-:W2:Y:S02]  /*0140*/  LDG.E R0, desc[UR4][R4.64] ;  /* 0x0000000404007981 */ /* 0x000ea4000c1e1900 */
[----:B--2---:R-:W-:-:S13]  /*0150*/  ISETP.GT.AND P0, PT, R7, R0, PT ;  /* 0x000000000700720c */ /* 0x004fda0003f04270 */
[----:B------:R-:W-:Y:S05]  /*0160*/  @!P0 EXIT ;  /* 0x000000000000894d */ /* 0x000fea0003800000 */
[----:B------:R-:W-:Y:S04]  /*0170*/  STG.E desc[UR4][R2.64], R0 ;  /* 0x0000000002007986 */ /* 0x000fe8000c101904 */
[----:B------:R-:W-:Y:S01]  /*0180*/  STG.E desc[UR4][R4.64], R7 ;  /* 0x0000000704007986 */ /* 0x000fe2000c101904 */
[----:B------:R-:W-:Y:S05]  /*0190*/  EXIT ;  /* 0x000000000000794d */ /* 0x000fea0003800000 */
.L_x_0:
[----:B------:R-:W1:Y:S02]  /*01a0*/  LDC.64 R2, c[0x0][0x380] ;  /* 0x0000e000ff027b82 */ /* 0x000e640000000a00 */
[----:B-1----:R-:W-:-:S04]  /*01b0*/  IMAD.WIDE R4, R7, 0x4, R2 ;  /* 0x0000000407047825 */ /* 0x002fc800078e0202 */
[----:B------:R-:W-:Y:S01]  /*01c0*/  IMAD.WIDE R2, R9, 0x4, R2 ;  /* 0x0000000409027825 */ /* 0x000fe200078e0202 */
[----:B0-----:R-:W2:Y:S04]  /*01d0*/  LDG.E R7, desc[UR4][R4.64] ;  /* 0x0000000404077981 */ /* 0x001ea8000c1e1900 */
[----:B------:R-:W2:Y:S02]  /*01e0*/  LDG.E R0, desc[UR4][R2.64] ;  /* 0x0000000402007981 */ /* 0x000ea4000c1e1900 */
[----:B--2---:R-:W-:-:S13]  /*01f0*/  ISETP.GE.AND P0, PT, R7, R0, PT ;  /* 0x000000000700720c */ /* 0x004fda0003f06270 */
[----:B------:R-:W-:Y:S05]  /*0200*/  @P0 EXIT ;  /* 0x000000000000094d */ /* 0x000fea0003800000 */
[----:B------:R-:W-:Y:S04]  /*0210*/  STG.E desc[UR4][R4.64], R0 ;  /* 0x0000000004007986 */ /* 0x000fe8000c101904 */
[----:B------:R-:W-:Y:S01]  /*0220*/  STG.E desc[UR4][R2.64], R7 ;  /* 0x0000000702007986 */ /* 0x000fe2000c101904 */
[----:B------:R-:W-:Y:S05]  /*0230*/  EXIT ;  /* 0x000000000000794d */ /* 0x000fea0003800000 */
.L_x_1:
[----:B------:R-:W-:-:S00]  /*0240*/  BRA `(.L_x_1) ;  /* 0xfffffffc00fc7947 */ /* 0x000fc0000383ffff */
[----:B------:R-:W-:-:S00]  /*0250*/  NOP ;  /* 0x0000000000007918 */ /* 0x000fc00000000000 */
        /* <DEDUP_REMOVED lines=10> */
.L_x_8:


//--------------------- .text._Z20optimizedBitonicSortPiS_iii --------------------------
	.section	.text._Z20optimizedBitonicSortPiS_iii,"ax",@progbits
	.align	128
        .global         _Z20optimizedBitonicSortPiS_iii
        .type           _Z20optimizedBitonicSortPiS_iii,@function
        .size           _Z20optimizedBitonicSortPiS_iii,(.L_x_9 - _Z20optimizedBitonicSortPiS_iii)
        .other          _Z20optimizedBitonicSortPiS_iii,@"STO_CUDA_ENTRY STV_DEFAULT"
_Z20optimizedBitonicSortPiS_iii:
.text._Z20optimizedBitonicSortPiS_iii:
[----:B------:R-:W-:Y:S01]  /*0000*/  LDC R1, c[0x0][0x37c] ;  /* 0x0000df00ff017b82 */ /* 0x000fe20000000800 */
[----:B------:R-:W0:Y:S07]  /*0010*/  S2R R9, SR_TID.X ;  /* 0x0000000000097919 */ /* 0x000e2e0000002100 */
[----:B------:R-:W0:Y:S01]  /*0020*/  S2UR UR4, SR_CTAID.X ;  /* 0x00000000000479c3 */ /* 0x000e220000002500 */
[----:B------:R-:W1:Y:S01]  /*0030*/  LDCU UR5, c[0x0][0x390] ;  /* 0x00007200ff0577ac */ /* 0x000e620008000800 */
[----:B------:R-:W-:Y:S01]  /*0040*/  IMAD.MOV.U32 R0, RZ, RZ, 0x7fffffff ;  /* 0x7fffffffff007424 */ /* 0x000fe200078e00ff */
[----:B------:R-:W2:Y:S05]  /*0050*/  LDCU.64 UR6, c[0x0][0x358] ;  /* 0x00006b00ff0677ac */ /* 0x000eaa0008000a00 */
[----:B------:R-:W0:Y:S02]  /*0060*/  LDC R4, c[0x0][0x360] ;  /* 0x0000d800ff047b82 */ /* 0x000e240000000800 */
[----:B0-----:R-:W-:-:S05]  /*0070*/  IMAD R5, R4, UR4, R9 ;  /* 0x0000000404057c24 */ /* 0x001fca000f8e0209 */
[----:B-1----:R-:W-:-:S13]  /*0080*/  ISETP.GE.AND P1, PT, R5, UR5, PT ;  /* 0x0000000505007c0c */ /* 0x002fda000bf26270 */
[----:B------:R-:W0:Y:S02]  /*0090*/  @!P1 LDC.64 R2, c[0x0][0x380] ;  /* 0x0000e000ff029b82 */ /* 0x000e240000000a00 */
[----:B0-----:R-:W-:-:S05]  /*00a0*/  @!P1 IMAD.WIDE R2, R5, 0x4, R2 ;  /* 0x0000000405029825 */ /* 0x001fca00078e0202 */
[----:B--2---:R-:W2:Y:S01]  /*00b0*/  @!P1 LDG.E R0, desc[UR6][R2.64] ;  /* 0x0000000602009981 */ /* 0x004ea2000c1e1900 */
[----:B------:R-:W0:Y:S01]  /*00c0*/  S2UR UR5, SR_CgaCtaId ;  /* 0x00000000000579c3 */ /* 0x000e220000008800 */
[----:B------:R-:W-:Y:S01]  /*00d0*/  UMOV UR4, 0x400 ;  /* 0x0000040000047882 */ /* 0x000fe20000000000 */
[C---:B------:R-:W-:Y:S01]  /*00e0*/  ISETP.GE.U32.AND P0, PT, R9.reuse, R4, PT ;  /* 0x000000040900720c */ /* 0x040fe20003f06070 */
[----:B------:R-:W-:Y:S01]  /*00f0*/  BSSY.RECONVERGENT B0, `(.L_x_2) ;  /* 0x000001a000007945 */ /* 0x000fe20003800200 */
[----:B0-----:R-:W-:Y:S01]  /*0100*/  ULEA UR4, UR5, UR4, 0x18 ;  /* 0x0000000405047291 */ /* 0x001fe2000f8ec0ff */
[----:B------:R-:W0:Y:S05]  /*0110*/  LDCU UR5, c[0x0][0x398] ;  /* 0x00007300ff0577ac */ /* 0x000e2a0008000800 */
[----:B------:R-:W-:-:S02]  /*0120*/  LEA R7, R9, UR4, 0x2 ;  /* 0x0000000409077c11 */ /* 0x000fc4000f8e10ff */
[----:B0-----:R-:W-:-:S04]  /*0130*/  LOP3.LUT R4, R9, UR5, RZ, 0x3c, !PT ;  /* 0x0000000509047c12 */ /* 0x001fc8000f8e3cff */
[----:B------:R-:W-:Y:S01]  /*0140*/  ISETP.LE.OR P0, PT, R4, R9, P0 ;  /* 0x000000090400720c */ /* 0x000fe20000703670 */
[----:B--2---:R0:W-:Y:S01]  /*0150*/  STS [R7], R0 ;  /* 0x0000000007007388 */ /* 0x0041e20000000800 */
[----:B------:R-:W-:Y:S11]  /*0160*/  BAR.SYNC.DEFER_BLOCKING 0x0 ;  /* 0x0000000000007b1d */ /* 0x000ff60000010000 */
[----:B------:R-:W-:Y:S05]  /*0170*/  @P0 BRA `(.L_x_3) ;  /* 0x0000000000440947 */ /* 0x000fea0003800000 */
[----:B------:R-:W1:Y:S02]  /*0180*/  LDCU UR5, c[0x0][0x394] ;  /* 0x00007280ff0577ac */ /* 0x000e640008000800 */
[----:B-1----:R-:W-:-:S13]  /*0190*/  LOP3.LUT P0, RZ, R9, UR5, RZ, 0xc0, !PT ;  /* 0x0000000509ff7c12 */ /* 0x002fda000f80c0ff */
[----:B------:R-:W-:Y:S05]  /*01a0*/  @P0 BRA `(.L_x_4) ;  /* 0x0000000000200947 */ /* 0x000fea0003800000 */
[----:B------:R-:W-:Y:S01]  /*01b0*/  LEA R3, R4, UR4, 0x2 ;  /* 0x0000000404037c11 */ /* 0x000fe2000f8e10ff */
[----:B0-----:R-:W-:Y:S04]  /*01c0*/  LDS R0, [R7] ;  /* 0x0000000007007984 */ /* 0x001fe80000000800 */
[----:B------:R-:W0:Y:S02]  /*01d0*/  LDS R2, [R3] ;  /* 0x0000000003027984 */ /* 0x000e240000000800 */
[----:B0-----:R-:W-:-:S13]  /*01e0*/  ISETP.GT.AND P0, PT, R0, R2, PT ;  /* 0x000000020000720c */ /* 0x001fda0003f04270 */
[----:B------:R-:W-:Y:S05]  /*01f0*/  @!P0 BRA `(.L_x_3) ;  /* 0x0000000000248947 */ /* 0x000fea0003800000 */
[----:B------:R1:W-:Y:S04]  /*0200*/  STS [R7], R2 ;  /* 0x0000000207007388 */ /* 0x0003e80000000800 */
[----:B------:R1:W-:Y:S01]  /*0210*/  STS [R3], R0 ;  /* 0x0000000003007388 */ /* 0x0003e20000000800 */
[----:B------:R-:W-:Y:S05]  /*0220*/  BRA `(.L_x_3) ;  /* 0x0000000000187947 */ /* 0x000fea0003800000 */
.L_x_4:
[----:B------:R-:W-:Y:S01]  /*0230*/  LEA R3, R4, UR4, 0x2 ;  /* 0x0000000404037c11 */ /* 0x000fe2000f8e10ff */
[----:B0-----:R-:W-:Y:S04]  /*0240*/  LDS R0, [R7] ;  /* 0x0000000007007984 */ /* 0x001fe80000000800 */
[----:B------:R-:W0:Y:S02]  /*0250*/  LDS R2, [R3] ;  /* 0x0000000003027984 */ /* 0x000e240000000800 */
[----:B0-----:R-:W-:-:S13]  /*0260*/  ISETP.GE.AND P0, PT, R0, R2, PT ;  /* 0x000000020000720c */ /* 0x001fda0003f06270 */
[----:B------:R2:W-:Y:S04]  /*0270*/  @!P0 STS [R7], R2 ;  /* 0x0000000207008388 */ /* 0x0005e80000000800 */
[----:B------:R2:W-:Y:S02]  /*0280*/  @!P0 STS [R3], R0 ;  /* 0x0000000003008388 */ /* 0x0005e40000000800 */
.L_x_3:
[----:B------:R-:W-:Y:S05]  /*0290*/  BSYNC.RECONVERGENT B0 ;  /* 0x0000000000007941 */ /* 0x000fea0003800200 */
.L_x_2:
[----:B------:R-:W-:Y:S06]  /*02a0*/  BAR.SYNC.DEFER_BLOCKING 0x0 ;  /* 0x0000000000007b1d */ /* 0x000fec0000010000 */
[----:B------:R-:W-:Y:S05]  /*02b0*/  @P1 EXIT ;  /* 0x000000000000194d */ /* 0x000fea0003800000 */
[----:B012---:R-:W0:Y:S01]  /*02c0*/  LDS R7, [R7] ;  /* 0x0000000007077984 */ /* 0x007e220000000800 */
[----:B------:R-:W1:Y:S02]  /*02d0*/  LDC.64 R2, c[0x0][0x388] ;  /* 0x0000e200ff027b82 */ /* 0x000e640000000a00 */
[----:B-1----:R-:W-:-:S05]  /*02e0*/  IMAD.WIDE R2, R5, 0x4, R2 ;  /* 0x0000000405027825 */ /* 0x002fca00078e0202 */
[----:B0-----:R-:W-:Y:S01]  /*02f0*/  STG.E desc[UR6][R2.64], R7 ;  /* 0x0000000702007986 */ /* 0x001fe2000c101906 */
[----:B------:R-:W-:Y:S05]  /*0300*/  EXIT ;  /* 0x000000000000794d */ /* 0x000fea0003800000 */
.L_x_5:
        /* <DEDUP_REMOVED lines=15> */
.L_x_9:


//--------------------- .text._Z15bitonicSortStepPiiii --------------------------
	.section	.text._Z15bitonicSortStepPiiii,"ax",@progbits
	.align	128
        .global         _Z15bitonicSortStepPiiii
        .type           _Z15bitonicSortStepPiiii,@function
        .size           _Z15bitonicSortStepPiiii,(.L_x_10 - _Z15bitonicSortStepPiiii)
        .other          _Z15bitonicSortStepPiiii,@"STO_CUDA_ENTRY STV_DEFAULT"
_Z15bitonicSortStepPiiii:
.text._Z15bitonicSortStepPiiii:
        /* <DEDUP_REMOVED lines=26> */
.L_x_6:
        /* <DEDUP_REMOVED lines=10> */
.L_x_7:
        /* <DEDUP_REMOVED lines=12> */
.L_x_10:


//--------------------- .nv.shared._Z14bitonicComparePiiii --------------------------
	.section	.nv.shared._Z14bitonicComparePiiii,"aw",@nobits
	.sectionflags	@""
	.align	16
	.zero		1024


//--------------------- .nv.shared.reserved.0     --------------------------
	.section	.nv.shared.reserved.0,"aw",@nobits
	.weak		__nv_reservedSMEM_offset_0_alias
	.size		__nv_reservedSMEM_offset_0_alias, 0, 64
	.other		__nv_reservedSMEM_offset_0_alias,@"STO_CUDA_RESERVED_SHARED STV_DEFAULT"
__nv_reservedSMEM_offset_0_alias:
	.zero		0
	.zero		64


//--------------------- .nv.shared._Z20optimizedBitonicSortPiS_iii --------------------------
	.section	.nv.shared._Z20optimizedBitonicSortPiS_iii,"aw",@nobits
	.sectionflags	@""
	.align	16
	.zero		1024


//--------------------- .nv.shared._Z15bitonicSortStepPiiii --------------------------
	.section	.nv.shared._Z15bitonicSortStepPiiii,"aw",@nobits
	.sectionflags	@""
	.align	16
	.zero		1024


//--------------------- .nv.constant0._Z14bitonicComparePiiii --------------------------
	.section	.nv.constant0._Z14bitonicComparePiiii,"a",@progbits
	.sectionflags	@""
	.align	4
.nv.constant0._Z14bitonicComparePiiii:
	.zero		916


//--------------------- .nv.constant0._Z20optimizedBitonicSortPiS_iii --------------------------
	.section	.nv.constant0._Z20optimizedBitonicSortPiS_iii,"a",@progbits
	.sectionflags	@""
	.align	4
.nv.constant0._Z20optimizedBitonicSortPiS_iii:
	.zero		924


//--------------------- .nv.constant0._Z15bitonicSortStepPiiii --------------------------
	.section	.nv.constant0._Z15bitonicSortStepPiiii,"a",@progbits
	.sectionflags	@""
	.align	4
.nv.constant0._Z15bitonicSortStepPiiii:
	.zero		916


//--------------------- SYMBOLS --------------------------

	.type		.nv.reservedSmem.offset0,@object
	.size		.nv.reservedSmem.offset0,0x4
	.type		.nv.reservedSmem.cap,@object
	.size		.nv.reservedSmem.cap,0x4
